	.headerflags	@"EF_CUDA_TEXMODE_UNIFIED EF_CUDA_64BIT_ADDRESS EF_CUDA_ACCELERATORS EF_CUDA_SM90 EF_CUDA_VIRTUAL_SM(EF_CUDA_SM90)"
	.elftype	@"ET_EXEC"


//--------------------- .nv.info                  --------------------------
	.section	.nv.info,"",@"SHT_CUDA_INFO"
	.align	4


	//----- nvinfo : EIATTR_REGCOUNT
	.align		4
        /*0000*/ 	.byte	0x04, 0x2f
        /*0002*/ 	.short	(.L_3 - .L_2)
	.align		4
.L_2:
        /*0004*/ 	.word	index@(triton_poi_fused__native_batch_norm_legit_no_training_add_relu_26)
        /*0008*/ 	.word	0x00000040


	//----- nvinfo : EIATTR_MIN_STACK_SIZE
	.align		4
.L_3:
        /*000c*/ 	.byte	0x04, 0x12
        /*000e*/ 	.short	(.L_5 - .L_4)
	.align		4
.L_4:
        /*0010*/ 	.word	index@(triton_poi_fused__native_batch_norm_legit_no_training_add_relu_26)
        /*0014*/ 	.word	0x00000000


	//----- nvinfo : EIATTR_FRAME_SIZE
	.align		4
.L_5:
        /*0018*/ 	.byte	0x04, 0x11
        /*001a*/ 	.short	(.L_7 - .L_6)
	.align		4
.L_6:
        /*001c*/ 	.word	index@(triton_poi_fused__native_batch_norm_legit_no_training_add_relu_26)
        /*0020*/ 	.word	0x00000000


	//----- nvinfo : EIATTR_MIN_STACK_SIZE
	.align		4
.L_7:
        /*0024*/ 	.byte	0x04, 0x12
        /*0026*/ 	.short	(.L_9 - .L_8)
	.align		4
.L_8:
        /*0028*/ 	.word	index@(triton_poi_fused__native_batch_norm_legit_no_training_add_relu_26)
        /*002c*/ 	.word	0x00000000
.L_9:


//--------------------- .nv.info.triton_poi_fused__native_batch_norm_legit_no_training_add_relu_26 --------------------------
	.section	.nv.info.triton_poi_fused__native_batch_norm_legit_no_training_add_relu_26,"",@"SHT_CUDA_INFO"
	.sectionflags	@""
	.align	4


	//----- nvinfo : EIATTR_CUDA_API_VERSION
	.align		4
        /*0000*/ 	.byte	0x04, 0x37
        /*0002*/ 	.short	(.L_11 - .L_10)
.L_10:
        /*0004*/ 	.word	0x0000007c


	//----- nvinfo : EIATTR_KPARAM_INFO
	.align		4
.L_11:
        /*0008*/ 	.byte	0x04, 0x17
        /*000a*/ 	.short	(.L_13 - .L_12)
.L_12:
        /*000c*/ 	.word	0x00000000
        /*0010*/ 	.short	0x0009
        /*0012*/ 	.short	0x0044
        /*0014*/ 	.byte	0x00, 0xf0, 0x11, 0x00


	//----- nvinfo : EIATTR_KPARAM_INFO
	.align		4
.L_13:
        /*0018*/ 	.byte	0x04, 0x17
        /*001a*/ 	.short	(.L_15 - .L_14)
.L_14:
        /*001c*/ 	.word	0x00000000
        /*0020*/ 	.short	0x0008
        /*0022*/ 	.short	0x0040
        /*0024*/ 	.byte	0x00, 0xf0, 0x11, 0x00


	//----- nvinfo : EIATTR_KPARAM_INFO
	.align		4
.L_15:
        /*0028*/ 	.byte	0x04, 0x17
        /*002a*/ 	.short	(.L_17 - .L_16)
.L_16:
        /*002c*/ 	.word	0x00000000
        /*0030*/ 	.short	0x0007
        /*0032*/ 	.short	0x0038
        /*0034*/ 	.byte	0x00, 0xf4, 0x21, 0x00


	//----- nvinfo : EIATTR_KPARAM_INFO
	.align		4
.L_17:
        /*0038*/ 	.byte	0x04, 0x17
        /*003a*/ 	.short	(.L_19 - .L_18)
.L_18:
        /*003c*/ 	.word	0x00000000
        /*0040*/ 	.short	0x0006
        /*0042*/ 	.short	0x0030
        /*0044*/ 	.byte	0x00, 0xf4, 0x21, 0x00


	//----- nvinfo : EIATTR_KPARAM_INFO
	.align		4
.L_19:
        /*0048*/ 	.byte	0x04, 0x17
        /*004a*/ 	.short	(.L_21 - .L_20)
.L_20:
        /*004c*/ 	.word	0x00000000
        /*0050*/ 	.short	0x0005
        /*0052*/ 	.short	0x0028
        /*0054*/ 	.byte	0x00, 0xf4, 0x21, 0x00


	//----- nvinfo : EIATTR_KPARAM_INFO
	.align		4
.L_21:
        /*0058*/ 	.byte	0x04, 0x17
        /*005a*/ 	.short	(.L_23 - .L_22)
.L_22:
        /*005c*/ 	.word	0x00000000
        /*0060*/ 	.short	0x0004
        /*0062*/ 	.short	0x0020
        /*0064*/ 	.byte	0x00, 0xf4, 0x21, 0x00


	//----- nvinfo : EIATTR_KPARAM_INFO
	.align		4
.L_23:
        /*0068*/ 	.byte	0x04, 0x17
        /*006a*/ 	.short	(.L_25 - .L_24)
.L_24:
        /*006c*/ 	.word	0x00000000
        /*0070*/ 	.short	0x0003
        /*0072*/ 	.short	0x0018
        /*0074*/ 	.byte	0x00, 0xf4, 0x21, 0x00


	//----- nvinfo : EIATTR_KPARAM_INFO
	.align		4
.L_25:
        /*0078*/ 	.byte	0x04, 0x17
        /*007a*/ 	.short	(.L_27 - .L_26)
.L_26:
        /*007c*/ 	.word	0x00000000
        /*0080*/ 	.short	0x0002
        /*0082*/ 	.short	0x0010
        /*0084*/ 	.byte	0x00, 0xf4, 0x21, 0x00


	//----- nvinfo : EIATTR_KPARAM_INFO
	.align		4
.L_27:
        /*0088*/ 	.byte	0x04, 0x17
        /*008a*/ 	.short	(.L_29 - .L_28)
.L_28:
        /*008c*/ 	.word	0x00000000
        /*0090*/ 	.short	0x0001
        /*0092*/ 	.short	0x0008
        /*0094*/ 	.byte	0x00, 0xf4, 0x21, 0x00


	//----- nvinfo : EIATTR_KPARAM_INFO
	.align		4
.L_29:
        /*0098*/ 	.byte	0x04, 0x17
        /*009a*/ 	.short	(.L_31 - .L_30)
.L_30:
        /*009c*/ 	.word	0x00000000
        /*00a0*/ 	.short	0x0000
        /*00a2*/ 	.short	0x0000
        /*00a4*/ 	.byte	0x00, 0xf4, 0x21, 0x00


	//----- nvinfo : EIATTR_SPARSE_MMA_MASK
	.align		4
.L_31:
        /*00a8*/ 	.byte	0x03, 0x50
        /*00aa*/ 	.short	0x0000


	//----- nvinfo : EIATTR_MAXREG_COUNT
	.align		4
        /*00ac*/ 	.byte	0x03, 0x1b
        /*00ae*/ 	.short	0x00ff


	//----- nvinfo : EIATTR_EXIT_INSTR_OFFSETS
	.align		4
        /*00b0*/ 	.byte	0x04, 0x1c
        /*00b2*/ 	.short	(.L_33 - .L_32)


	//   ....[0]....
.L_32:
        /*00b4*/ 	.word	0x00001820


	//   ....[1]....
        /*00b8*/ 	.word	0x00001860


	//----- nvinfo : EIATTR_REQNTID
	.align		4
.L_33:
        /*00bc*/ 	.byte	0x04, 0x10
        /*00be*/ 	.short	(.L_35 - .L_34)
.L_34:
        /*00c0*/ 	.word	0x00000100
        /*00c4*/ 	.word	0x00000001
        /*00c8*/ 	.word	0x00000001


	//----- nvinfo : EIATTR_CBANK_PARAM_SIZE
	.align		4
.L_35:
        /*00cc*/ 	.byte	0x03, 0x19
        /*00ce*/ 	.short	0x0048


	//----- nvinfo : EIATTR_PARAM_CBANK
	.align		4
        /*00d0*/ 	.byte	0x04, 0x0a
        /*00d2*/ 	.short	(.L_37 - .L_36)
	.align		4
.L_36:
        /*00d4*/ 	.word	index@(.nv.constant0.triton_poi_fused__native_batch_norm_legit_no_training_add_relu_26)
        /*00d8*/ 	.short	0x0210
        /*00da*/ 	.short	0x0048


	//----- nvinfo : EIATTR_SW_WAR
	.align		4
.L_37:
        /*00dc*/ 	.byte	0x04, 0x36
        /*00de*/ 	.short	(.L_39 - .L_38)
.L_38:
        /*00e0*/ 	.word	0x00000008
.L_39:


//--------------------- .nv.callgraph             --------------------------
	.section	.nv.callgraph,"",@"SHT_CUDA_CALLGRAPH"
	.align	4
	.sectionentsize	8
	.align		4
        /*0000*/ 	.word	0x00000000
	.align		4
        /*0004*/ 	.word	0xffffffff
	.align		4
        /*0008*/ 	.word	0x00000000
	.align		4
        /*000c*/ 	.word	0xfffffffe
	.align		4
        /*0010*/ 	.word	0x00000000
	.align		4
        /*0014*/ 	.word	0xfffffffd
	.align		4
        /*0018*/ 	.word	0x00000000
	.align		4
        /*001c*/ 	.word	0xfffffffc


//--------------------- .nv.constant4             --------------------------
	.section	.nv.constant4,"a",@progbits
	.align	8
	.align		8
.nv.constant4:
        /*0000*/ 	.dword	_$_str
	.align		8
        /*0008*/ 	.dword	_$_str_$_2


//--------------------- .text.triton_poi_fused__native_batch_norm_legit_no_training_add_relu_26 --------------------------
	.section	.text.triton_poi_fused__native_batch_norm_legit_no_training_add_relu_26,"ax",@progbits
	.sectionflags	@"SHF_BARRIERS=1"
	.align	128
        .global         triton_poi_fused__native_batch_norm_legit_no_training_add_relu_26
        .type           triton_poi_fused__native_batch_norm_legit_no_training_add_relu_26,@function
        .size           triton_poi_fused__native_batch_norm_legit_no_training_add_relu_26,(.L_x_1 - triton_poi_fused__native_batch_norm_legit_no_training_add_relu_26)
        .other          triton_poi_fused__native_batch_norm_legit_no_training_add_relu_26,@"STO_CUDA_ENTRY STV_DEFAULT"
triton_poi_fused__native_batch_norm_legit_no_training_add_relu_26:
.text.triton_poi_fused__native_batch_norm_legit_no_training_add_relu_26:
[----:B------:R-:W0:Y:S01]  /*0000*/  LDC R1, c[0x0][0x28] ;  /* 0x00000a00ff017b82 */ /* 0x000e220000000800 */
[----:B------:R-:W1:Y:S07]  /*0010*/  S2R R23, SR_TID.X ;  /* 0x0000000000177919 */ /* 0x000e6e0000002100 */
[----:B------:R-:W2:Y:S01]  /*0020*/  LDC.64 R24, c[0x0][0x210] ;  /* 0x00008400ff187b82 */ /* 0x000ea20000000a00 */
[----:B------:R-:W-:Y:S02]  /*0030*/  CS2R R16, SRZ ;  /* 0x0000000000107805 */ /* 0x000fe4000001ff00 */
[----:B------:R-:W-:Y:S01]  /*0040*/  CS2R R18, SRZ ;  /* 0x0000000000127805 */ /* 0x000fe2000001ff00 */
[----:B------:R-:W3:Y:S01]  /*0050*/  S2R R20, SR_CTAID.Y ;  /* 0x0000000000147919 */ /* 0x000ee20000002600 */
[----:B------:R-:W-:Y:S01]  /*0060*/  ULDC.64 UR6, c[0x0][0x208] ;  /* 0x0000820000067ab9 */ /* 0x000fe20000000a00 */
[----:B------:R-:W-:Y:S01]  /*0070*/  CS2R R12, SRZ ;  /* 0x00000000000c7805 */ /* 0x000fe2000001ff00 */
[----:B------:R-:W4:Y:S01]  /*0080*/  S2R R38, SR_CTAID.X ;  /* 0x0000000000267919 */ /* 0x000f220000002500 */
[----:B-1----:R-:W-:Y:S01]  /*0090*/  IMAD.SHL.U32 R21, R23, 0x4, RZ ;  /* 0x0000000417157824 */ /* 0x002fe200078e00ff */
[----:B------:R-:W-:-:S02]  /*00a0*/  SHF.R.U32.HI R5, RZ, 0x6, R23 ;  /* 0x00000006ff057819 */ /* 0x000fc40000011617 */
[--C-:B---3--:R-:W-:Y:S02]  /*00b0*/  SHF.R.S32.HI R22, RZ, 0x17, R20.reuse ;  /* 0x00000017ff167819 */ /* 0x108fe40000011414 */
[----:B------:R-:W-:Y:S02]  /*00c0*/  LOP3.LUT R3, R21, 0xfc, RZ, 0xc0, !PT ;  /* 0x000000fc15037812 */ /* 0x000fe400078ec0ff */
[----:B------:R-:W-:Y:S01]  /*00d0*/  SGXT R22, R22, 0x1 ;  /* 0x000000011616781a */ /* 0x000fe20000000200 */
[----:B----4-:R-:W-:Y:S01]  /*00e0*/  IMAD.SHL.U32 R38, R38, 0x10, RZ ;  /* 0x0000001026267824 */ /* 0x010fe200078e00ff */
[----:B------:R-:W-:Y:S02]  /*00f0*/  PRMT R3, R3, 0x6540, R20 ;  /* 0x0000654003037816 */ /* 0x000fe40000000014 */
[----:B------:R-:W-:Y:S02]  /*0100*/  SGXT.U32 R5, R5, 0x2 ;  /* 0x000000020505781a */ /* 0x000fe40000000000 */
[----:B------:R-:W-:-:S04]  /*0110*/  LEA.HI R0, R22, R3, RZ, 0x8 ;  /* 0x0000000316007211 */ /* 0x000fc800078f40ff */
[C---:B------:R-:W-:Y:S01]  /*0120*/  LOP3.LUT R2, R0.reuse, 0xffffff00, RZ, 0xc0, !PT ;  /* 0xffffff0000027812 */ /* 0x040fe200078ec0ff */
[----:B------:R-:W-:Y:S01]  /*0130*/  IMAD.SHL.U32 R4, R0, 0x100, RZ ;  /* 0x0000010000047824 */ /* 0x000fe200078e00ff */
[----:B------:R-:W-:-:S04]  /*0140*/  LOP3.LUT R0, R38, R5, RZ, 0xfc, !PT ;  /* 0x0000000526007212 */ /* 0x000fc800078efcff */
[----:B------:R-:W-:Y:S02]  /*0150*/  LOP3.LUT R4, R4, 0xffff0000, RZ, 0xc0, !PT ;  /* 0xffff000004047812 */ /* 0x000fe400078ec0ff */
[----:B------:R-:W-:Y:S02]  /*0160*/  ISETP.GE.AND P3, PT, R0, 0x100, PT ;  /* 0x000001000000780c */ /* 0x000fe40003f66270 */
[----:B------:R-:W-:Y:S02]  /*0170*/  IADD3 R7, R4, R3, -R2 ;  /* 0x0000000304077210 */ /* 0x000fe40007ffe802 */
[----:B------:R-:W-:-:S03]  /*0180*/  LOP3.LUT R2, R0, 0x4, RZ, 0xfc, !PT ;  /* 0x0000000400027812 */ /* 0x000fc600078efcff */
[----:B------:R-:W-:-:S04]  /*0190*/  IMAD R36, R0, 0x100, R7 ;  /* 0x0000010000247824 */ /* 0x000fc800078e0207 */
[----:B--2---:R-:W-:-:S05]  /*01a0*/  IMAD.WIDE R4, R36, 0x4, R24 ;  /* 0x0000000424047825 */ /* 0x004fca00078e0218 */
[----:B------:R1:W2:Y:S01]  /*01b0*/  @!P3 LDG.E.EL.128 R16, desc[UR6][R4.64] ;  /* 0x000000060410b981 */ /* 0x0002a2000c2e1d00 */
[C---:B------:R-:W-:Y:S01]  /*01c0*/  ISETP.GE.AND P2, PT, R2.reuse, 0x100, PT ;  /* 0x000001000200780c */ /* 0x040fe20003f46270 */
[----:B------:R-:W-:Y:S01]  /*01d0*/  IMAD R2, R2, 0x100, R7 ;  /* 0x0000010002027824 */ /* 0x000fe200078e0207 */
[----:B------:R-:W-:Y:S02]  /*01e0*/  CS2R R14, SRZ ;  /* 0x00000000000e7805 */ /* 0x000fe4000001ff00 */
[----:B------:R-:W-:Y:S02]  /*01f0*/  LOP3.LUT R3, R0, 0x8, RZ, 0xfc, !PT ;  /* 0x0000000800037812 */ /* 0x000fe400078efcff */
[----:B------:R-:W-:Y:S01]  /*0200*/  CS2R R8, SRZ ;  /* 0x0000000000087805 */ /* 0x000fe2000001ff00 */
[----:B------:R-:W-:Y:S01]  /*0210*/  IMAD.WIDE R26, R2, 0x4, R24 ;  /* 0x00000004021a7825 */ /* 0x000fe200078e0218 */
[----:B------:R-:W-:Y:S02]  /*0220*/  CS2R R10, SRZ ;  /* 0x00000000000a7805 */ /* 0x000fe4000001ff00 */
[----:B------:R-:W-:-:S02]  /*0230*/  ISETP.GE.AND P1, PT, R3, 0x100, PT ;  /* 0x000001000300780c */ /* 0x000fc40003f26270 */
[----:B------:R-:W-:Y:S02]  /*0240*/  LEA R3, R3, R7, 0x8 ;  /* 0x0000000703037211 */ /* 0x000fe400078e40ff */
[----:B------:R-:W-:Y:S01]  /*0250*/  LOP3.LUT R0, R0, 0xc, RZ, 0xfc, !PT ;  /* 0x0000000c00007812 */ /* 0x000fe200078efcff */
[----:B------:R3:W4:Y:S02]  /*0260*/  @!P2 LDG.E.EL.128 R12, desc[UR6][R26.64] ;  /* 0x000000061a0ca981 */ /* 0x000724000c2e1d00 */
[----:B------:R-:W-:-:S06]  /*0270*/  IMAD.WIDE R28, R3, 0x4, R24 ;  /* 0x00000004031c7825 */ /* 0x000fcc00078e0218 */
[----:B------:R5:W4:Y:S01]  /*0280*/  @!P1 LDG.E.EL.128 R8, desc[UR6][R28.64] ;  /* 0x000000061c089981 */ /* 0x000b22000c2e1d00 */
[C---:B------:R-:W-:Y:S01]  /*0290*/  ISETP.GE.AND P0, PT, R0.reuse, 0x100, PT ;  /* 0x000001000000780c */ /* 0x040fe20003f06270 */
[----:B------:R-:W-:Y:S01]  /*02a0*/  IMAD R0, R0, 0x100, R7 ;  /* 0x0000010000007824 */ /* 0x000fe200078e0207 */
[----:B-1----:R-:W-:Y:S02]  /*02b0*/  CS2R R4, SRZ ;  /* 0x0000000000047805 */ /* 0x002fe4000001ff00 */
[----:B------:R-:W-:Y:S01]  /*02c0*/  CS2R R6, SRZ ;  /* 0x0000000000067805 */ /* 0x000fe2000001ff00 */
[----:B------:R-:W1:Y:S01]  /*02d0*/  S2UR UR5, SR_CgaCtaId ;  /* 0x00000000000579c3 */ /* 0x000e620000008800 */
[----:B------:R-:W-:Y:S01]  /*02e0*/  IMAD.WIDE R24, R0, 0x4, R24 ;  /* 0x0000000400187825 */ /* 0x000fe200078e0218 */
[----:B------:R-:W-:Y:S01]  /*02f0*/  SHF.R.U32.HI R30, RZ, 0x2, R23 ;  /* 0x00000002ff1e7819 */ /* 0x000fe20000011617 */
[----:B------:R-:W-:Y:S01]  /*0300*/  UMOV UR4, 0x400 ;  /* 0x0000040000047882 */ /* 0x000fe20000000000 */
[----:B------:R-:W-:-:S04]  /*0310*/  LOP3.LUT R37, R21, 0x3fc, RZ, 0xc0, !PT ;  /* 0x000003fc15257812 */ /* 0x000fc800078ec0ff */
[----:B---3--:R-:W3:Y:S01]  /*0320*/  LDC.64 R26, c[0x0][0x220] ;  /* 0x00008800ff1a7b82 */ /* 0x008ee20000000a00 */
[----:B------:R3:W4:Y:S01]  /*0330*/  @!P0 LDG.E.EL.128 R4, desc[UR6][R24.64] ;  /* 0x0000000618048981 */ /* 0x000722000c2e1d00 */
[----:B------:R-:W-:Y:S01]  /*0340*/  LOP3.LUT R30, R30, 0x30, RZ, 0xc0, !PT ;  /* 0x000000301e1e7812 */ /* 0x000fe200078ec0ff */
[----:B-1----:R-:W-:-:S06]  /*0350*/  UPRMT UR4, UR5, 0x654, UR4 ;  /* 0x0000065405047896 */ /* 0x002fcc0008000004 */
[----:B------:R-:W-:-:S04]  /*0360*/  VIADD R32, R30, UR4 ;  /* 0x000000041e207c36 */ /* 0x000fc80008000000 */
[----:B------:R-:W-:Y:S01]  /*0370*/  IMAD R37, R37, 0x4, R32 ;  /* 0x0000000425257824 */ /* 0x000fe200078e0220 */
[----:B-----5:R-:W-:-:S04]  /*0380*/  PRMT R29, R23, 0x6540, R20 ;  /* 0x00006540171d7816 */ /* 0x020fc80000000014 */
[----:B------:R-:W-:Y:S02]  /*0390*/  LEA.HI R28, R22, R29, RZ, 0x8 ;  /* 0x0000001d161c7211 */ /* 0x000fe400078f40ff */
[----:B------:R-:W-:Y:S02]  /*03a0*/  LOP3.LUT R30, R23, 0xff, RZ, 0xc0, !PT ;  /* 0x000000ff171e7812 */ /* 0x000fe400078ec0ff */
[----:B------:R-:W-:Y:S02]  /*03b0*/  LOP3.LUT R28, R28, 0xffffff00, RZ, 0xc0, !PT ;  /* 0xffffff001c1c7812 */ /* 0x000fe400078ec0ff */
[----:B------:R-:W-:-:S03]  /*03c0*/  LEA R30, R30, UR4, 0x2 ;  /* 0x000000041e1e7c11 */ /* 0x000fc6000f8e10ff */
[----:B------:R-:W-:-:S04]  /*03d0*/  IMAD.IADD R31, R29, 0x1, -R28 ;  /* 0x000000011d1f7824 */ /* 0x000fc800078e0a1c */
[C---:B---3--:R-:W-:Y:S01]  /*03e0*/  IMAD.WIDE R24, R31.reuse, 0x4, R26 ;  /* 0x000000041f187825 */ /* 0x048fe200078e021a */
[----:B--2---:R-:W-:Y:S01]  /*03f0*/  STS.128 [R37], R16 ;  /* 0x0000001025007388 */ /* 0x004fe20000000c00 */
[----:B------:R-:W-:Y:S06]  /*0400*/  BAR.SYNC.DEFER_BLOCKING 0x0 ;  /* 0x0000000000007b1d */ /* 0x000fec0000010000 */
[----:B------:R-:W-:Y:S04]  /*0410*/  LDS R28, [R30] ;  /* 0x000000001e1c7984 */ /* 0x000fe80000000800 */
[----:B------:R-:W-:Y:S04]  /*0420*/  LDS R27, [R30+0x410] ;  /* 0x000410001e1b7984 */ /* 0x000fe80000000800 */
[----:B------:R-:W1:Y:S04]  /*0430*/  LDS R26, [R30+0x820] ;  /* 0x000820001e1a7984 */ /* 0x000e680000000800 */
[----:B------:R-:W2:Y:S01]  /*0440*/  LDS R29, [R30+0xc30] ;  /* 0x000c30001e1d7984 */ /* 0x000ea20000000800 */
[----:B------:R-:W-:Y:S06]  /*0450*/  BAR.SYNC.DEFER_BLOCKING 0x0 ;  /* 0x0000000000007b1d */ /* 0x000fec0000010000 */
[----:B----4-:R3:W-:Y:S02]  /*0460*/  STS.128 [R37], R12 ;  /* 0x0000000c25007388 */ /* 0x0107e40000000c00 */
[----:B------:R-:W-:Y:S08]  /*0470*/  BAR.SYNC.DEFER_BLOCKING 0x0 ;  /* 0x0000000000007b1d */ /* 0x000ff00000010000 */
[----:B---3--:R-:W3:Y:S01]  /*0480*/  LDC.64 R12, c[0x0][0x218] ;  /* 0x00008600ff0c7b82 */ /* 0x008ee20000000a00 */
[----:B------:R-:W-:Y:S04]  /*0490*/  LDS R40, [R30] ;  /* 0x000000001e287984 */ /* 0x000fe80000000800 */
[----:B------:R-:W-:Y:S04]  /*04a0*/  LDS R35, [R30+0x410] ;  /* 0x000410001e237984 */ /* 0x000fe80000000800 */
[----:B------:R-:W-:Y:S04]  /*04b0*/  LDS R32, [R30+0x820] ;  /* 0x000820001e207984 */ /* 0x000fe80000000800 */
[----:B------:R-:W-:Y:S01]  /*04c0*/  LDS R34, [R30+0xc30] ;  /* 0x000c30001e227984 */ /* 0x000fe20000000800 */
[----:B------:R-:W-:Y:S06]  /*04d0*/  BAR.SYNC.DEFER_BLOCKING 0x0 ;  /* 0x0000000000007b1d */ /* 0x000fec0000010000 */
[----:B------:R3:W-:Y:S02]  /*04e0*/  STS.128 [R37], R8 ;  /* 0x0000000825007388 */ /* 0x0007e40000000c00 */
[----:B------:R-:W-:Y:S01]  /*04f0*/  BAR.SYNC.DEFER_BLOCKING 0x0 ;  /* 0x0000000000007b1d */ /* 0x000fe20000010000 */
[----:B---3--:R-:W-:-:S07]  /*0500*/  IMAD.WIDE R8, R31, 0x4, R12 ;  /* 0x000000041f087825 */ /* 0x008fce00078e020c */
[----:B------:R-:W3:Y:S08]  /*0510*/  LDC.64 R10, c[0x0][0x228] ;  /* 0x00008a00ff0a7b82 */ /* 0x000ef00000000a00 */
[----:B------:R-:W4:Y:S01]  /*0520*/  LDC.64 R12, c[0x0][0x230] ;  /* 0x00008c00ff0c7b82 */ /* 0x000f220000000a00 */
[----:B------:R-:W-:Y:S04]  /*0530*/  LDS R46, [R30] ;  /* 0x000000001e2e7984 */ /* 0x000fe80000000800 */
[----:B------:R-:W-:Y:S04]  /*0540*/  LDS R45, [R30+0x410] ;  /* 0x000410001e2d7984 */ /* 0x000fe80000000800 */
[----:B------:R-:W-:Y:S04]  /*0550*/  LDS R44, [R30+0x820] ;  /* 0x000820001e2c7984 */ /* 0x000fe80000000800 */
[----:B------:R-:W5:Y:S01]  /*0560*/  LDS R43, [R30+0xc30] ;  /* 0x000c30001e2b7984 */ /* 0x000f620000000800 */
[----:B------:R-:W-:Y:S06]  /*0570*/  BAR.SYNC.DEFER_BLOCKING 0x0 ;  /* 0x0000000000007b1d */ /* 0x000fec0000010000 */
[----:B------:R1:W-:Y:S02]  /*0580*/  STS.128 [R37], R4 ;  /* 0x0000000425007388 */ /* 0x0003e40000000c00 */
[----:B------:R-:W-:Y:S06]  /*0590*/  BAR.SYNC.DEFER_BLOCKING 0x0 ;  /* 0x0000000000007b1d */ /* 0x000fec0000010000 */
[----:B------:R-:W2:Y:S01]  /*05a0*/  LDG.E.EL R42, desc[UR6][R24.64] ;  /* 0x00000006182a7981 */ /* 0x000ea2000c2e1900 */
[----:B---3--:R-:W-:-:S03]  /*05b0*/  IMAD.WIDE R10, R31, 0x4, R10 ;  /* 0x000000041f0a7825 */ /* 0x008fc600078e020a */
[----:B------:R3:W5:Y:S01]  /*05c0*/  LDG.E.EL R47, desc[UR6][R8.64] ;  /* 0x00000006082f7981 */ /* 0x000762000c2e1900 */
[----:B----4-:R-:W-:-:S03]  /*05d0*/  IMAD.WIDE R12, R31, 0x4, R12 ;  /* 0x000000041f0c7825 */ /* 0x010fc600078e020c */
[----:B------:R4:W5:Y:S04]  /*05e0*/  LDG.E.EL R48, desc[UR6][R10.64] ;  /* 0x000000060a307981 */ /* 0x000968000c2e1900 */
[----:B------:R3:W5:Y:S01]  /*05f0*/  LDG.E.EL R49, desc[UR6][R12.64] ;  /* 0x000000060c317981 */ /* 0x000762000c2e1900 */
[----:B01----:R-:W-:Y:S02]  /*0600*/  SHF.R.U32.HI R5, RZ, 0x2, R23 ;  /* 0x00000002ff057819 */ /* 0x003fe40000011617 */
[----:B------:R-:W-:Y:S01]  /*0610*/  LOP3.LUT R38, R38, 0xc, R21, 0xf8, !PT ;  /* 0x0000000c26267812 */ /* 0x000fe200078ef815 */
[----:B------:R-:W0:Y:S01]  /*0620*/  LDS R52, [R30] ;  /* 0x000000001e347984 */ /* 0x000e220000000800 */
[----:B------:R-:W-:-:S03]  /*0630*/  SGXT.U32 R5, R5, 0x6 ;  /* 0x000000060505781a */ /* 0x000fc60000000000 */
[----:B------:R-:W1:Y:S01]  /*0640*/  LDS R50, [R30+0x410] ;  /* 0x000410001e327984 */ /* 0x000e620000000800 */
[----:B------:R-:W-:Y:S02]  /*0650*/  PRMT R5, R5, 0x6540, R20 ;  /* 0x0000654005057816 */ /* 0x000fe40000000014 */
[----:B------:R-:W0:Y:S02]  /*0660*/  LDC.64 R20, c[0x0][0x238] ;  /* 0x00008e00ff147b82 */ /* 0x000e240000000a00 */
[----:B------:R-:W-:-:S04]  /*0670*/  LEA.HI R4, R22, R5, RZ, 0x8 ;  /* 0x0000000516047211 */ /* 0x000fc800078f40ff */
[C---:B------:R-:W-:Y:S02]  /*0680*/  LOP3.LUT R6, R4.reuse, 0xffff00, RZ, 0xc0, !PT ;  /* 0x00ffff0004067812 */ /* 0x040fe400078ec0ff */
[----:B------:R-:W-:Y:S02]  /*0690*/  SHF.L.U32 R4, R4, 0xa, RZ ;  /* 0x0000000a04047819 */ /* 0x000fe400000006ff */
[C---:B------:R-:W-:Y:S01]  /*06a0*/  LOP3.LUT R7, R5.reuse, 0x40, RZ, 0xfc, !PT ;  /* 0x0000004005077812 */ /* 0x040fe200078efcff */
[C---:B------:R-:W-:Y:S01]  /*06b0*/  IMAD.IADD R6, R5.reuse, 0x1, -R6 ;  /* 0x0000000105067824 */ /* 0x040fe200078e0a06 */
[C---:B---3--:R-:W-:Y:S02]  /*06c0*/  LOP3.LUT R9, R5.reuse, 0x80, RZ, 0xfc, !PT ;  /* 0x0000008005097812 */ /* 0x048fe400078efcff */
[----:B------:R-:W-:Y:S02]  /*06d0*/  LOP3.LUT R5, R5, 0xc0, RZ, 0xfc, !PT ;  /* 0x000000c005057812 */ /* 0x000fe400078efcff */
[----:B------:R-:W-:-:S02]  /*06e0*/  LOP3.LUT R31, R4, 0xfffc0000, RZ, 0xc0, !PT ;  /* 0xfffc0000041f7812 */ /* 0x000fc400078ec0ff */
[C---:B------:R-:W-:Y:S02]  /*06f0*/  LEA.HI R8, R22.reuse, R7, RZ, 0x8 ;  /* 0x0000000716087211 */ /* 0x040fe400078f40ff */
[C---:B----4-:R-:W-:Y:S02]  /*0700*/  LEA.HI R10, R22.reuse, R9, RZ, 0x8 ;  /* 0x00000009160a7211 */ /* 0x050fe400078f40ff */
[----:B------:R-:W-:Y:S01]  /*0710*/  LEA.HI R22, R22, R5, RZ, 0x8 ;  /* 0x0000000516167211 */ /* 0x000fe200078f40ff */
[----:B------:R-:W-:Y:S01]  /*0720*/  IMAD R31, R6, 0x100, R31 ;  /* 0x00000100061f7824 */ /* 0x000fe200078e021f */
[C---:B------:R-:W-:Y:S01]  /*0730*/  ISETP.GE.AND P4, PT, R38.reuse, 0x100, PT ;  /* 0x000001002600780c */ /* 0x040fe20003f86270 */
[----:B------:R-:W-:Y:S01]  /*0740*/  VIADD R18, R38, 0x20000 ;  /* 0x0002000026127836 */ /* 0x000fe20000000000 */
[----:B------:R-:W-:Y:S02]  /*0750*/  LOP3.LUT R4, R8, 0xffff00, RZ, 0xc0, !PT ;  /* 0x00ffff0008047812 */ /* 0x000fe400078ec0ff */
[----:B------:R-:W-:Y:S01]  /*0760*/  LOP3.LUT R14, R22, 0xffff00, RZ, 0xc0, !PT ;  /* 0x00ffff00160e7812 */ /* 0x000fe200078ec0ff */
[----:B------:R-:W-:-:S02]  /*0770*/  IMAD.IADD R17, R18, 0x1, R31 ;  /* 0x0000000112117824 */ /* 0x000fc400078e021f */
[----:B------:R-:W-:Y:S01]  /*0780*/  IMAD.IADD R33, R7, 0x1, -R4 ;  /* 0x0000000107217824 */ /* 0x000fe200078e0a04 */
[----:B------:R-:W-:Y:S01]  /*0790*/  CS2R R6, SRZ ;  /* 0x0000000000067805 */ /* 0x000fe2000001ff00 */
[----:B------:R-:W-:Y:S01]  /*07a0*/  IMAD.IADD R14, R5, 0x1, -R14 ;  /* 0x00000001050e7824 */ /* 0x000fe200078e0a0e */
[----:B------:R-:W-:Y:S01]  /*07b0*/  CS2R R4, SRZ ;  /* 0x0000000000047805 */ /* 0x000fe2000001ff00 */
[----:B0-----:R-:W-:-:S05]  /*07c0*/  IMAD.WIDE R16, R17, 0x4, R20 ;  /* 0x0000000411107825 */ /* 0x001fca00078e0214 */
[----:B------:R0:W3:Y:S01]  /*07d0*/  @!P4 LDG.E.EL.128 R4, desc[UR6][R16.64] ;  /* 0x000000061004c981 */ /* 0x0000e2000c2e1d00 */
[----:B------:R-:W-:Y:S02]  /*07e0*/  SHF.L.U32 R8, R8, 0xa, RZ ;  /* 0x0000000a08087819 */ /* 0x000fe400000006ff */
[C---:B------:R-:W-:Y:S01]  /*07f0*/  LOP3.LUT R12, R10.reuse, 0xffff00, RZ, 0xc0, !PT ;  /* 0x00ffff000a0c7812 */ /* 0x040fe200078ec0ff */
[----:B------:R-:W-:Y:S01]  /*0800*/  IMAD.SHL.U32 R10, R10, 0x400, RZ ;  /* 0x000004000a0a7824 */ /* 0x000fe200078e00ff */
[----:B------:R-:W-:Y:S01]  /*0810*/  LOP3.LUT R8, R8, 0xfffc0000, RZ, 0xc0, !PT ;  /* 0xfffc000008087812 */ /* 0x000fe200078ec0ff */
[----:B------:R-:W-:Y:S02]  /*0820*/  IMAD.SHL.U32 R22, R22, 0x400, RZ ;  /* 0x0000040016167824 */ /* 0x000fe400078e00ff */
[----:B------:R-:W-:Y:S01]  /*0830*/  IMAD.IADD R12, R9, 0x1, -R12 ;  /* 0x00000001090c7824 */ /* 0x000fe200078e0a0c */
[----:B------:R-:W-:Y:S01]  /*0840*/  LOP3.LUT R39, R10, 0xfffc0000, RZ, 0xc0, !PT ;  /* 0xfffc00000a277812 */ /* 0x000fe200078ec0ff */
[----:B------:R-:W-:Y:S01]  /*0850*/  IMAD R33, R33, 0x100, R8 ;  /* 0x0000010021217824 */ /* 0x000fe200078e0208 */
[----:B------:R-:W-:-:S02]  /*0860*/  LOP3.LUT R41, R22, 0xfffc0000, RZ, 0xc0, !PT ;  /* 0xfffc000016297812 */ /* 0x000fc400078ec0ff */
[----:B------:R-:W-:Y:S01]  /*0870*/  LEA R39, R12, R39, 0x8 ;  /* 0x000000270c277211 */ /* 0x000fe200078e40ff */
[----:B------:R-:W-:Y:S01]  /*0880*/  IMAD.IADD R23, R18, 0x1, R33 ;  /* 0x0000000112177824 */ /* 0x000fe200078e0221 */
[----:B------:R-:W-:Y:S01]  /*0890*/  CS2R R8, SRZ ;  /* 0x0000000000087805 */ /* 0x000fe2000001ff00 */
[----:B------:R-:W-:Y:S01]  /*08a0*/  IMAD R41, R14, 0x100, R41 ;  /* 0x000001000e297824 */ /* 0x000fe200078e0229 */
[----:B------:R-:W-:Y:S01]  /*08b0*/  CS2R R10, SRZ ;  /* 0x00000000000a7805 */ /* 0x000fe2000001ff00 */
[C---:B------:R-:W-:Y:S02]  /*08c0*/  IMAD.IADD R25, R18.reuse, 0x1, R39 ;  /* 0x0000000112197824 */ /* 0x040fe400078e0227 */
[----:B------:R-:W-:Y:S01]  /*08d0*/  IMAD.WIDE R22, R23, 0x4, R20 ;  /* 0x0000000417167825 */ /* 0x000fe200078e0214 */
[----:B------:R-:W-:Y:S02]  /*08e0*/  CS2R R12, SRZ ;  /* 0x00000000000c7805 */ /* 0x000fe4000001ff00 */
[----:B------:R-:W-:Y:S01]  /*08f0*/  CS2R R14, SRZ ;  /* 0x00000000000e7805 */ /* 0x000fe2000001ff00 */
[----:B0-----:R-:W-:Y:S01]  /*0900*/  IMAD.IADD R17, R18, 0x1, R41 ;  /* 0x0000000112117824 */ /* 0x001fe200078e0229 */
[----:B------:R0:W4:Y:S01]  /*0910*/  @!P4 LDG.E.EL.128 R8, desc[UR6][R22.64] ;  /* 0x000000061608c981 */ /* 0x000122000c2e1d00 */
[----:B------:R-:W-:Y:S01]  /*0920*/  IMAD.WIDE R24, R25, 0x4, R20 ;  /* 0x0000000419187825 */ /* 0x000fe200078e0214 */
[----:B------:R-:W-:-:S03]  /*0930*/  CS2R R18, SRZ ;  /* 0x0000000000127805 */ /* 0x000fc6000001ff00 */
[----:B------:R-:W-:Y:S01]  /*0940*/  IMAD.WIDE R20, R17, 0x4, R20 ;  /* 0x0000000411147825 */ /* 0x000fe200078e0214 */
[----:B------:R-:W-:Y:S01]  /*0950*/  CS2R R16, SRZ ;  /* 0x0000000000107805 */ /* 0x000fe2000001ff00 */
[----:B------:R1:W3:Y:S04]  /*0960*/  @!P4 LDG.E.EL.128 R12, desc[UR6][R24.64] ;  /* 0x00000006180cc981 */ /* 0x0002e8000c2e1d00 */
[----:B0-----:R-:W0:Y:S04]  /*0970*/  LDS R22, [R30+0x820] ;  /* 0x000820001e167984 */ /* 0x001e280000000800 */
[----:B------:R1:W3:Y:S04]  /*0980*/  @!P4 LDG.E.EL.128 R16, desc[UR6][R20.64] ;  /* 0x000000061410c981 */ /* 0x0002e8000c2e1d00 */
[----:B-1----:R-:W1:Y:S01]  /*0990*/  LDS R24, [R30+0xc30] ;  /* 0x000c30001e187984 */ /* 0x002e620000000800 */
[----:B------:R-:W-:Y:S01]  /*09a0*/  HFMA2.MMA R21, -RZ, RZ, 1.625, 0 ;  /* 0x3e800000ff157435 */ /* 0x000fe200000001ff */
[----:B------:R-:W0:Y:S01]  /*09b0*/  S2UR UR4, SR_CgaCtaId ;  /* 0x00000000000479c3 */ /* 0x000e220000008800 */
[----:B------:R-:W-:-:S02]  /*09c0*/  UMOV UR5, 0x400 ;  /* 0x0000040000057882 */ /* 0x000fc40000000000 */
[----:B0-----:R-:W-:Y:S01]  /*09d0*/  UPRMT UR4, UR4, 0x654, UR5 ;  /* 0x0000065404047896 */ /* 0x001fe20008000005 */
[----:B--2---:R-:W-:-:S04]  /*09e0*/  FADD R51, R42, 9.9999997473787516356e-06 ;  /* 0x3727c5ac2a337421 */ /* 0x004fc80000000000 */
[----:B------:R-:W0:Y:S02]  /*09f0*/  MUFU.SQRT R53, R51 ;  /* 0x0000003300357308 */ /* 0x000e240000002000 */
[C---:B0-----:R-:W-:Y:S02]  /*0a00*/  FSETP.GT.AND P5, PT, R53.reuse, 8.50705917302346158658e+37, PT ;  /* 0x7e8000003500780b */ /* 0x041fe40003fa4000 */
[----:B------:R-:W-:-:S11]  /*0a10*/  FSETP.GEU.AND P6, PT, R53, 1.175494350822287508e-38, PT ;  /* 0x008000003500780b */ /* 0x000fd60003fce000 */
[----:B------:R-:W-:-:S04]  /*0a20*/  @P5 FMUL R53, R53, 0.25 ;  /* 0x3e80000035355820 */ /* 0x000fc80000400000 */
[----:B------:R-:W-:-:S04]  /*0a30*/  @!P6 FMUL R53, R53, 16777216 ;  /* 0x4b8000003535e820 */ /* 0x000fc80000400000 */
[----:B------:R-:W0:Y:S01]  /*0a40*/  MUFU.RCP R20, R53 ;  /* 0x0000003500147308 */ /* 0x000e220000001000 */
[----:B------:R-:W-:-:S05]  /*0a50*/  FSEL R21, R21, 1, P5 ;  /* 0x3f80000015157808 */ /* 0x000fca0002800000 */
[----:B------:R-:W-:Y:S01]  /*0a60*/  @!P6 FMUL R21, R21, 16777216 ;  /* 0x4b8000001515e820 */ /* 0x000fe20000400000 */
[----:B------:R-:W2:Y:S01]  /*0a70*/  S2R R42, SR_TID.X ;  /* 0x00000000002a7919 */ /* 0x000ea20000002100 */
[--C-:B-----5:R-:W-:Y:S01]  /*0a80*/  FADD R23, R26, -R47.reuse ;  /* 0x8000002f1a177221 */ /* 0x120fe20000000000 */
[--C-:B------:R-:W-:Y:S01]  /*0a90*/  FADD R27, R27, -R47.reuse ;  /* 0x8000002f1b1b7221 */ /* 0x100fe20000000000 */
[----:B0-----:R-:W-:Y:S01]  /*0aa0*/  FMUL R20, R20, R21 ;  /* 0x0000001514147220 */ /* 0x001fe20000400000 */
[--C-:B------:R-:W-:Y:S01]  /*0ab0*/  FADD R21, R28, -R47.reuse ;  /* 0x8000002f1c157221 */ /* 0x100fe20000000000 */
[--C-:B------:R-:W-:Y:S02]  /*0ac0*/  FADD R29, R29, -R47.reuse ;  /* 0x8000002f1d1d7221 */ /* 0x100fe40000000000 */
[C---:B------:R-:W-:Y:S01]  /*0ad0*/  FMUL R54, R20.reuse, R23 ;  /* 0x0000001714367220 */ /* 0x040fe20000400000 */
[----:B------:R-:W-:Y:S01]  /*0ae0*/  FMUL R21, R20, R21 ;  /* 0x0000001514157220 */ /* 0x000fe20000400000 */
[--C-:B------:R-:W-:Y:S01]  /*0af0*/  FADD R26, R43, -R47.reuse ;  /* 0x8000002f2b1a7221 */ /* 0x100fe20000000000 */
[----:B------:R-:W-:Y:S01]  /*0b00*/  FADD R43, R52, -R47 ;  /* 0x8000002f342b7221 */ /* 0x000fe20000000000 */
[C-C-:B------:R-:W-:Y:S01]  /*0b10*/  FFMA R54, R48.reuse, R54, R49.reuse ;  /* 0x0000003630367223 */ /* 0x140fe20000000031 */
[----:B------:R-:W-:Y:S01]  /*0b20*/  FFMA R21, R48, R21, R49 ;  /* 0x0000001530157223 */ /* 0x000fe20000000031 */
[C---:B------:R-:W-:Y:S01]  /*0b30*/  FMUL R52, R20.reuse, R29 ;  /* 0x0000001d14347220 */ /* 0x040fe20000400000 */
[----:B------:R-:W-:Y:S01]  /*0b40*/  FMUL R56, R20, R27 ;  /* 0x0000001b14387220 */ /* 0x000fe20000400000 */
[--C-:B------:R-:W-:Y:S01]  /*0b50*/  FADD R25, R40, -R47.reuse ;  /* 0x8000002f28197221 */ /* 0x100fe20000000000 */
        /* <DEDUP_REMOVED lines=8> */
[----:B-1----:R-:W-:Y:S01]  /*0be0*/  FADD R47, R24, -R47 ;  /* 0x8000002f182f7221 */ /* 0x002fe20000000000 */
[C-C-:B------:R-:W-:Y:S01]  /*0bf0*/  FFMA R56, R48.reuse, R56, R49.reuse ;  /* 0x0000003830387223 */ /* 0x140fe20000000031 */
[--C-:B------:R-:W-:Y:S01]  /*0c00*/  FFMA R52, R48, R52, R49.reuse ;  /* 0x0000003430347223 */ /* 0x100fe20000000031 */
[----:B------:R-:W-:Y:S01]  /*0c10*/  FSETP.GEU.AND P6, PT, R54, RZ, PT ;  /* 0x000000ff3600720b */ /* 0x000fe20003fce000 */
[C---:B------:R-:W-:Y:S01]  /*0c20*/  FMUL R40, R20.reuse, R35 ;  /* 0x0000002314287220 */ /* 0x040fe20000400000 */
[C---:B------:R-:W-:Y:S01]  /*0c30*/  FSETP.GEU.AND P5, PT, R21.reuse, RZ, PT ;  /* 0x000000ff1500720b */ /* 0x040fe20003fae000 */
[C---:B------:R-:W-:Y:S01]  /*0c40*/  FMUL R50, R20.reuse, R25 ;  /* 0x0000001914327220 */ /* 0x040fe20000400000 */
        /* <DEDUP_REMOVED lines=9> */
[----:B------:R-:W-:Y:S01]  /*0ce0*/  FMUL R47, R20, R47 ;  /* 0x0000002f142f7220 */ /* 0x000fe20000400000 */
[----:B------:R-:W-:Y:S01]  /*0cf0*/  FSEL R54, R54, RZ, P6 ;  /* 0x000000ff36367208 */ /* 0x000fe20003000000 */
[C-C-:B------:R-:W-:Y:S01]  /*0d00*/  FFMA R50, R48.reuse, R50, R49.reuse ;  /* 0x0000003230327223 */ /* 0x140fe20000000031 */
[----:B------:R-:W-:Y:S01]  /*0d10*/  FSEL R20, R21, RZ, P5 ;  /* 0x000000ff15147208 */ /* 0x000fe20002800000 */
[----:B------:R-:W-:Y:S01]  /*0d20*/  FFMA R40, R48, R40, R49 ;  /* 0x0000002830287223 */ /* 0x000fe20000000031 */
[----:B------:R-:W-:-:S02]  /*0d30*/  FSETP.GEU.AND P6, PT, R56, RZ, PT ;  /* 0x000000ff3800720b */ /* 0x000fc40003fce000 */
[----:B------:R-:W-:Y:S01]  /*0d40*/  FSETP.GEU.AND P5, PT, R52, RZ, PT ;  /* 0x000000ff3400720b */ /* 0x000fe20003fae000 */
[--C-:B------:R-:W-:Y:S01]  /*0d50*/  FFMA R34, R48, R34, R49.reuse ;  /* 0x0000002230227223 */ /* 0x100fe20000000031 */
[----:B------:R-:W-:Y:S01]  /*0d60*/  FSEL R56, R56, RZ, P6 ;  /* 0x000000ff38387208 */ /* 0x000fe20003000000 */
[--C-:B------:R-:W-:Y:S01]  /*0d70*/  FFMA R32, R48, R32, R49.reuse ;  /* 0x0000002030207223 */ /* 0x100fe20000000031 */
[----:B------:R-:W-:Y:S02]  /*0d80*/  FSEL R52, R52, RZ, P5 ;  /* 0x000000ff34347208 */ /* 0x000fe40002800000 */
[----:B------:R-:W-:Y:S02]  /*0d90*/  FSETP.GEU.AND P5, PT, R50, RZ, PT ;  /* 0x000000ff3200720b */ /* 0x000fe40003fae000 */
[----:B------:R-:W-:Y:S01]  /*0da0*/  FSETP.GEU.AND P6, PT, R40, RZ, PT ;  /* 0x000000ff2800720b */ /* 0x000fe20003fce000 */
[--C-:B------:R-:W-:Y:S01]  /*0db0*/  FFMA R30, R48, R30, R49.reuse ;  /* 0x0000001e301e7223 */ /* 0x100fe20000000031 */
[----:B------:R-:W-:Y:S01]  /*0dc0*/  FSEL R50, R50, RZ, P5 ;  /* 0x000000ff32327208 */ /* 0x000fe20002800000 */
[----:B------:R-:W-:Y:S01]  /*0dd0*/  FFMA R28, R48, R28, R49 ;  /* 0x0000001c301c7223 */ /* 0x000fe20000000031 */
[----:B------:R-:W-:-:S02]  /*0de0*/  FSEL R40, R40, RZ, P6 ;  /* 0x000000ff28287208 */ /* 0x000fc40003000000 */
[----:B------:R-:W-:Y:S02]  /*0df0*/  FSETP.GEU.AND P5, PT, R34, RZ, PT ;  /* 0x000000ff2200720b */ /* 0x000fe40003fae000 */
[----:B------:R-:W-:Y:S01]  /*0e00*/  FSETP.GEU.AND P6, PT, R32, RZ, PT ;  /* 0x000000ff2000720b */ /* 0x000fe20003fce000 */
[----:B--2---:R-:W-:Y:S01]  /*0e10*/  IMAD.SHL.U32 R24, R42, 0x10, RZ ;  /* 0x000000102a187824 */ /* 0x004fe200078e00ff */
[----:B------:R-:W-:Y:S01]  /*0e20*/  FSEL R34, R34, RZ, P5 ;  /* 0x000000ff22227208 */ /* 0x000fe20002800000 */
[--C-:B------:R-:W-:Y:S01]  /*0e30*/  FFMA R26, R48, R26, R49.reuse ;  /* 0x0000001a301a7223 */ /* 0x100fe20000000031 */
[----:B------:R-:W-:Y:S01]  /*0e40*/  FSEL R32, R32, RZ, P6 ;  /* 0x000000ff20207208 */ /* 0x000fe20003000000 */
[--C-:B------:R-:W-:Y:S01]  /*0e50*/  FFMA R22, R48, R22, R49.reuse ;  /* 0x0000001630167223 */ /* 0x100fe20000000031 */
[----:B------:R-:W-:Y:S02]  /*0e60*/  FSETP.GEU.AND P5, PT, R30, RZ, PT ;  /* 0x000000ff1e00720b */ /* 0x000fe40003fae000 */
[----:B------:R-:W-:Y:S01]  /*0e70*/  FSETP.GEU.AND P6, PT, R28, RZ, PT ;  /* 0x000000ff1c00720b */ /* 0x000fe20003fce000 */
[--C-:B------:R-:W-:Y:S01]  /*0e80*/  FFMA R46, R48, R46, R49.reuse ;  /* 0x0000002e302e7223 */ /* 0x100fe20000000031 */
[----:B------:R-:W-:Y:S01]  /*0e90*/  LOP3.LUT R24, R24, 0xff0, RZ, 0xc0, !PT ;  /* 0x00000ff018187812 */ /* 0x000fe200078ec0ff */
[----:B------:R-:W-:Y:S01]  /*0ea0*/  FFMA R45, R48, R45, R49 ;  /* 0x0000002d302d7223 */ /* 0x000fe20000000031 */
[----:B------:R-:W-:-:S02]  /*0eb0*/  FSEL R30, R30, RZ, P5 ;  /* 0x000000ff1e1e7208 */ /* 0x000fc40002800000 */
[----:B------:R-:W-:Y:S02]  /*0ec0*/  FSEL R28, R28, RZ, P6 ;  /* 0x000000ff1c1c7208 */ /* 0x000fe40003000000 */
[----:B------:R-:W-:Y:S02]  /*0ed0*/  FSETP.GEU.AND P5, PT, R26, RZ, PT ;  /* 0x000000ff1a00720b */ /* 0x000fe40003fae000 */
[----:B------:R-:W-:Y:S02]  /*0ee0*/  FSETP.GEU.AND P6, PT, R22, RZ, PT ;  /* 0x000000ff1600720b */ /* 0x000fe40003fce000 */
[----:B------:R-:W-:Y:S01]  /*0ef0*/  LEA.HI R29, R24, UR4, RZ, 0x1e ;  /* 0x00000004181d7c11 */ /* 0x000fe2000f8ff0ff */
[--C-:B------:R-:W-:Y:S01]  /*0f00*/  FFMA R44, R48, R44, R49.reuse ;  /* 0x0000002c302c7223 */ /* 0x100fe20000000031 */
[----:B------:R-:W-:Y:S01]  /*0f10*/  FSEL R26, R26, RZ, P5 ;  /* 0x000000ff1a1a7208 */ /* 0x000fe20002800000 */
[----:B------:R-:W-:Y:S01]  /*0f20*/  FFMA R47, R48, R47, R49 ;  /* 0x0000002f302f7223 */ /* 0x000fe20000000031 */
[----:B------:R-:W-:Y:S01]  /*0f30*/  FSEL R22, R22, RZ, P6 ;  /* 0x000000ff16167208 */ /* 0x000fe20003000000 */
[----:B------:R-:W-:Y:S01]  /*0f40*/  BAR.SYNC.DEFER_BLOCKING 0x0 ;  /* 0x0000000000007b1d */ /* 0x000fe20000010000 */
[----:B------:R-:W-:-:S02]  /*0f50*/  FSETP.GEU.AND P5, PT, R46, RZ, PT ;  /* 0x000000ff2e00720b */ /* 0x000fc40003fae000 */
[C---:B------:R-:W-:Y:S01]  /*0f60*/  FSETP.GEU.AND P6, PT, R45.reuse, RZ, PT ;  /* 0x000000ff2d00720b */ /* 0x040fe20003fce000 */
[----:B------:R-:W-:Y:S01]  /*0f70*/  IMAD R29, R24, 0x4, R29 ;  /* 0x00000004181d7824 */ /* 0x000fe200078e021d */
[----:B------:R-:W-:Y:S02]  /*0f80*/  FSEL R46, R46, RZ, P5 ;  /* 0x000000ff2e2e7208 */ /* 0x000fe40002800000 */
[----:B------:R-:W-:Y:S02]  /*0f90*/  FSEL R24, R45, RZ, P6 ;  /* 0x000000ff2d187208 */ /* 0x000fe40003000000 */
[C---:B------:R-:W-:Y:S02]  /*0fa0*/  FSETP.GEU.AND P5, PT, R44.reuse, RZ, PT ;  /* 0x000000ff2c00720b */ /* 0x040fe40003fae000 */
[C---:B------:R-:W-:Y:S02]  /*0fb0*/  FSETP.GEU.AND P6, PT, R47.reuse, RZ, PT ;  /* 0x000000ff2f00720b */ /* 0x040fe40003fce000 */
[----:B------:R-:W-:Y:S01]  /*0fc0*/  FSEL R44, R44, RZ, P5 ;  /* 0x000000ff2c2c7208 */ /* 0x000fe20002800000 */
[----:B------:R0:W-:Y:S04]  /*0fd0*/  STS [R29+0x24], R28 ;  /* 0x0000241c1d007388 */ /* 0x0001e80000000800 */
[----:B------:R1:W-:Y:S01]  /*0fe0*/  STS [R29+0x14], R40 ;  /* 0x000014281d007388 */ /* 0x0003e20000000800 */
[----:B0-----:R-:W-:-:S03]  /*0ff0*/  FSEL R28, R47, RZ, P6 ;  /* 0x000000ff2f1c7208 */ /* 0x001fc60003000000 */
[----:B------:R0:W-:Y:S01]  /*1000*/  STS [R29], R20 ;  /* 0x000000141d007388 */ /* 0x0001e20000000800 */
[----:B-1----:R-:W-:-:S03]  /*1010*/  IMAD.SHL.U32 R40, R42, 0x4, RZ ;  /* 0x000000042a287824 */ /* 0x002fc600078e00ff */
[----:B------:R-:W-:Y:S04]  /*1020*/  STS [R29+0x4], R56 ;  /* 0x000004381d007388 */ /* 0x000fe80000000800 */
        /* <DEDUP_REMOVED lines=10> */
[----:B------:R1:W-:Y:S04]  /*10d0*/  STS [R29+0x38], R44 ;  /* 0x0000382c1d007388 */ /* 0x0003e80000000800 */
[----:B------:R2:W-:Y:S01]  /*10e0*/  STS [R29+0x3c], R28 ;  /* 0x00003c1c1d007388 */ /* 0x0005e20000000800 */
[----:B------:R-:W-:-:S02]  /*10f0*/  LOP3.LUT R40, R40, 0x3fc, RZ, 0xc0, !PT ;  /* 0x000003fc28287812 */ /* 0x000fc400078ec0ff */
[----:B0-----:R-:W-:Y:S02]  /*1100*/  LOP3.LUT R20, R42, 0xfc, RZ, 0xc0, !PT ;  /* 0x000000fc2a147812 */ /* 0x001fe400078ec0ff */
[----:B------:R-:W-:Y:S01]  /*1110*/  LOP3.LUT R43, R40, 0x400, RZ, 0xfc, !PT ;  /* 0x00000400282b7812 */ /* 0x000fe200078efcff */
[----:B------:R-:W-:Y:S01]  /*1120*/  IMAD.IADD R49, R38, 0x1, R31 ;  /* 0x0000000126317824 */ /* 0x000fe200078e021f */
[----:B-1----:R-:W0:Y:S02]  /*1130*/  LDC.64 R44, c[0x0][0x240] ;  /* 0x00009000ff2c7b82 */ /* 0x002e240000000a00 */
[----:B------:R-:W-:Y:S01]  /*1140*/  SHF.R.U32.HI R43, RZ, 0x4, R43 ;  /* 0x00000004ff2b7819 */ /* 0x000fe2000001162b */
[----:B------:R-:W-:Y:S01]  /*1150*/  VIADD R21, R20, UR4 ;  /* 0x0000000414157c36 */ /* 0x000fe20008000000 */
[----:B------:R-:W-:Y:S02]  /*1160*/  LOP3.LUT R47, R40, 0x800, RZ, 0xfc, !PT ;  /* 0x00000800282f7812 */ /* 0x000fe400078efcff */
[----:B------:R-:W-:-:S02]  /*1170*/  LEA R23, R43, UR4, 0x2 ;  /* 0x000000042b177c11 */ /* 0x000fc4000f8e10ff */
[C---:B------:R-:W-:Y:S02]  /*1180*/  LOP3.LUT R46, R40.reuse, 0xc00, RZ, 0xfc, !PT ;  /* 0x00000c00282e7812 */ /* 0x040fe400078efcff */
[----:B------:R-:W-:Y:S01]  /*1190*/  SHF.R.U32.HI R47, RZ, 0x4, R47 ;  /* 0x00000004ff2f7819 */ /* 0x000fe2000001162f */
[C---:B------:R-:W-:Y:S01]  /*11a0*/  IMAD R32, R40.reuse, 0x4, R23 ;  /* 0x0000000428207824 */ /* 0x040fe200078e0217 */
[----:B------:R-:W-:Y:S01]  /*11b0*/  BAR.SYNC.DEFER_BLOCKING 0x0 ;  /* 0x0000000000007b1d */ /* 0x000fe20000010000 */
[----:B------:R-:W-:Y:S02]  /*11c0*/  LEA R30, R40, R21, 0x2 ;  /* 0x00000015281e7211 */ /* 0x000fe400078e10ff */
[----:B------:R-:W-:Y:S02]  /*11d0*/  SHF.R.U32.HI R46, RZ, 0x4, R46 ;  /* 0x00000004ff2e7819 */ /* 0x000fe4000001162e */
[----:B--2---:R-:W-:Y:S02]  /*11e0*/  LEA R29, R47, UR4, 0x2 ;  /* 0x000000042f1d7c11 */ /* 0x004fe4000f8e10ff */
[----:B------:R-:W-:-:S03]  /*11f0*/  LEA R31, R46, UR4, 0x2 ;  /* 0x000000042e1f7c11 */ /* 0x000fc6000f8e10ff */
[C---:B------:R-:W-:Y:S01]  /*1200*/  IMAD R52, R40.reuse, 0x4, R29 ;  /* 0x0000000428347824 */ /* 0x040fe200078e021d */
[----:B------:R-:W-:Y:S01]  /*1210*/  LEA R53, R40, R31, 0x2 ;  /* 0x0000001f28357211 */ /* 0x000fe200078e10ff */
[----:B------:R-:W-:Y:S01]  /*1220*/  IMAD.IADD R51, R38, 0x1, R33 ;  /* 0x0000000126337824 */ /* 0x000fe200078e0221 */
[----:B------:R-:W-:Y:S04]  /*1230*/  LDS R20, [R30] ;  /* 0x000000001e147984 */ /* 0x000fe80000000800 */
[----:B------:R-:W-:Y:S04]  /*1240*/  LDS R21, [R30+0x4] ;  /* 0x000004001e157984 */ /* 0x000fe80000000800 */
[----:B------:R-:W-:Y:S04]  /*1250*/  LDS R22, [R30+0x8] ;  /* 0x000008001e167984 */ /* 0x000fe80000000800 */
[----:B------:R-:W1:Y:S04]  /*1260*/  LDS R23, [R30+0xc] ;  /* 0x00000c001e177984 */ /* 0x000e680000000800 */
[----:B------:R-:W-:Y:S04]  /*1270*/  LDS R24, [R32+0x1000] ;  /* 0x0010000020187984 */ /* 0x000fe80000000800 */
[----:B------:R-:W-:Y:S04]  /*1280*/  LDS R25, [R32+0x1004] ;  /* 0x0010040020197984 */ /* 0x000fe80000000800 */
[----:B------:R-:W-:Y:S04]  /*1290*/  LDS R26, [R32+0x1008] ;  /* 0x00100800201a7984 */ /* 0x000fe80000000800 */
[----:B------:R-:W2:Y:S04]  /*12a0*/  LDS R27, [R32+0x100c] ;  /* 0x00100c00201b7984 */ /* 0x000ea80000000800 */
[----:B------:R-:W-:Y:S04]  /*12b0*/  LDS R28, [R52+0x2000] ;  /* 0x00200000341c7984 */ /* 0x000fe80000000800 */
[----:B------:R-:W-:Y:S04]  /*12c0*/  LDS R29, [R52+0x2004] ;  /* 0x00200400341d7984 */ /* 0x000fe80000000800 */
[----:B------:R-:W-:Y:S04]  /*12d0*/  LDS R30, [R52+0x2008] ;  /* 0x00200800341e7984 */ /* 0x000fe80000000800 */
[----:B------:R-:W5:Y:S04]  /*12e0*/  LDS R31, [R52+0x200c] ;  /* 0x00200c00341f7984 */ /* 0x000f680000000800 */
[----:B------:R-:W-:Y:S04]  /*12f0*/  LDS R32, [R53+0x3000] ;  /* 0x0030000035207984 */ /* 0x000fe80000000800 */
[----:B------:R-:W-:Y:S04]  /*1300*/  LDS R33, [R53+0x3004] ;  /* 0x0030040035217984 */ /* 0x000fe80000000800 */
[----:B------:R-:W-:Y:S04]  /*1310*/  LDS R34, [R53+0x3008] ;  /* 0x0030080035227984 */ /* 0x000fe80000000800 */
[----:B------:R-:W4:Y:S01]  /*1320*/  LDS R35, [R53+0x300c] ;  /* 0x00300c0035237984 */ /* 0x000f220000000800 */
[----:B0-----:R-:W-:-:S04]  /*1330*/  IMAD.WIDE R48, R49, 0x4, R44 ;  /* 0x0000000431307825 */ /* 0x001fc800078e022c */
[----:B------:R-:W-:Y:S01]  /*1340*/  IMAD.WIDE R50, R51, 0x4, R44 ;  /* 0x0000000433327825 */ /* 0x000fe200078e022c */
[----:B-1----:R3:W-:Y:S03]  /*1350*/  @!P4 STG.E.128 desc[UR6][R48.64], R20 ;  /* 0x000000143000c986 */ /* 0x0027e6000c101d06 */
[C---:B------:R-:W-:Y:S01]  /*1360*/  IMAD.IADD R39, R38.reuse, 0x1, R39 ;  /* 0x0000000126277824 */ /* 0x040fe200078e0227 */
[----:B--2---:R0:W-:Y:S01]  /*1370*/  @!P4 STG.E.128 desc[UR6][R50.64], R24 ;  /* 0x000000183200c986 */ /* 0x0041e2000c101d06 */
[----:B------:R-:W-:Y:S02]  /*1380*/  IMAD.IADD R41, R38, 0x1, R41 ;  /* 0x0000000126297824 */ /* 0x000fe400078e0229 */
[----:B---3--:R-:W-:Y:S01]  /*1390*/  FADD R21, R21, R5 ;  /* 0x0000000515157221 */ /* 0x008fe20000000000 */
[----:B0-----:R-:W-:Y:S01]  /*13a0*/  FADD R51, R20, R4 ;  /* 0x0000000414337221 */ /* 0x001fe20000000000 */
[----:B------:R-:W-:-:S04]  /*13b0*/  IMAD.WIDE R4, R39, 0x4, R44 ;  /* 0x0000000427047825 */ /* 0x000fc800078e022c */
[----:B------:R-:W-:Y:S01]  /*13c0*/  IMAD.WIDE R44, R41, 0x4, R44 ;  /* 0x00000004292c7825 */ /* 0x000fe200078e022c */
[----:B-----5:R-:W-:Y:S01]  /*13d0*/  @!P4 STG.E.128 desc[UR6][R4.64], R28 ;  /* 0x0000001c0400c986 */ /* 0x020fe2000c101d06 */
[----:B------:R-:W-:-:S03]  /*13e0*/  SHF.R.U32.HI R49, RZ, 0x2, R42 ;  /* 0x00000002ff317819 */ /* 0x000fc6000001162a */
[----:B----4-:R-:W-:Y:S01]  /*13f0*/  @!P4 STG.E.128 desc[UR6][R44.64], R32 ;  /* 0x000000202c00c986 */ /* 0x010fe2000c101d06 */
[----:B------:R-:W-:Y:S01]  /*1400*/  IMAD.SHL.U32 R42, R42, 0x400, RZ ;  /* 0x000004002a2a7824 */ /* 0x000fe200078e00ff */
[----:B------:R-:W-:-:S04]  /*1410*/  SGXT.U32 R49, R49, 0x6 ;  /* 0x000000063131781a */ /* 0x000fc80000000000 */
[----:B------:R-:W-:-:S04]  /*1420*/  LOP3.LUT R42, R42, 0xc00, RZ, 0xc0, !PT ;  /* 0x00000c002a2a7812 */ /* 0x000fc800078ec0ff */
[C---:B------:R-:W-:Y:S02]  /*1430*/  LOP3.LUT R38, R42.reuse, 0x100, RZ, 0xfc, !PT ;  /* 0x000001002a267812 */ /* 0x040fe400078efcff */
[C---:B------:R-:W-:Y:S02]  /*1440*/  LOP3.LUT R48, R42.reuse, 0x200, RZ, 0xfc, !PT ;  /* 0x000002002a307812 */ /* 0x040fe400078efcff */
[C---:B------:R-:W-:Y:S02]  /*1450*/  LOP3.LUT R49, R42.reuse, R49, RZ, 0xfc, !PT ;  /* 0x000000312a317212 */ /* 0x040fe400078efcff */
[C---:B------:R-:W-:Y:S02]  /*1460*/  LOP3.LUT R50, R42.reuse, 0x300, RZ, 0xfc, !PT ;  /* 0x000003002a327812 */ /* 0x040fe400078efcff */
[----:B------:R-:W-:Y:S02]  /*1470*/  LEA.HI R42, R42, UR4, RZ, 0x1c ;  /* 0x000000042a2a7c11 */ /* 0x000fe4000f8fe0ff */
[----:B------:R-:W-:-:S02]  /*1480*/  LEA.HI R38, R38, UR4, RZ, 0x1c ;  /* 0x0000000426267c11 */ /* 0x000fc4000f8fe0ff */
[----:B------:R-:W-:Y:S02]  /*1490*/  LEA.HI R48, R48, UR4, RZ, 0x1c ;  /* 0x0000000430307c11 */ /* 0x000fe4000f8fe0ff */
[----:B------:R-:W-:Y:S01]  /*14a0*/  LEA.HI R50, R50, UR4, RZ, 0x1c ;  /* 0x0000000432327c11 */ /* 0x000fe2000f8fe0ff */
[C---:B------:R-:W-:Y:S01]  /*14b0*/  IMAD R42, R49.reuse, 0x4, R42 ;  /* 0x00000004312a7824 */ /* 0x040fe200078e022a */
[----:B------:R-:W-:Y:S01]  /*14c0*/  BAR.SYNC.DEFER_BLOCKING 0x0 ;  /* 0x0000000000007b1d */ /* 0x000fe20000010000 */
[C---:B------:R-:W-:Y:S01]  /*14d0*/  LEA R38, R49.reuse, R38, 0x2 ;  /* 0x0000002631267211 */ /* 0x040fe200078e10ff */
[C---:B------:R-:W-:Y:S02]  /*14e0*/  IMAD R48, R49.reuse, 0x4, R48 ;  /* 0x0000000431307824 */ /* 0x040fe400078e0230 */
[----:B------:R-:W-:Y:S01]  /*14f0*/  FADD R53, R22, R6 ;  /* 0x0000000616357221 */ /* 0x000fe20000000000 */
[----:B------:R-:W-:Y:S02]  /*1500*/  IMAD R49, R49, 0x4, R50 ;  /* 0x0000000431317824 */ /* 0x000fe400078e0232 */
[----:B------:R-:W-:Y:S01]  /*1510*/  FADD R6, R23, R7 ;  /* 0x0000000717067221 */ /* 0x000fe20000000000 */
        /* <DEDUP_REMOVED lines=10> */
[----:B------:R-:W-:Y:S04]  /*15c0*/  STS [R42], R51 ;  /* 0x000000332a007388 */ /* 0x000fe80000000800 */
[----:B------:R0:W-:Y:S04]  /*15d0*/  STS [R38+0x400], R21 ;  /* 0x0004001526007388 */ /* 0x0001e80000000800 */
[----:B------:R-:W-:Y:S04]  /*15e0*/  STS [R48+0x800], R53 ;  /* 0x0008003530007388 */ /* 0x000fe80000000800 */
[----:B------:R-:W-:Y:S01]  /*15f0*/  STS [R49+0xc00], R6 ;  /* 0x000c000631007388 */ /* 0x000fe20000000800 */
[----:B------:R-:W-:Y:S01]  /*1600*/  FADD R27, R34, R18 ;  /* 0x00000012221b7221 */ /* 0x000fe20000000000 */
[----:B------:R-:W-:Y:S01]  /*1610*/  FADD R22, R35, R19 ;  /* 0x0000001323167221 */ /* 0x000fe20000000000 */
[----:B------:R-:W-:Y:S01]  /*1620*/  LOP3.LUT R43, R43, 0x70, RZ, 0xc0, !PT ;  /* 0x000000702b2b7812 */ /* 0x000fe200078ec0ff */
[----:B------:R-:W-:Y:S01]  /*1630*/  STS [R42+0x100], R7 ;  /* 0x000100072a007388 */ /* 0x000fe20000000800 */
[----:B------:R-:W-:Y:S01]  /*1640*/  LOP3.LUT R47, R47, 0xb0, RZ, 0xc0, !PT ;  /* 0x000000b02f2f7812 */ /* 0x000fe200078ec0ff */
[----:B0-----:R-:W0:Y:S02]  /*1650*/  LDC.64 R20, c[0x0][0x248] ;  /* 0x00009200ff147b82 */ /* 0x001e240000000a00 */
[----:B------:R-:W-:Y:S04]  /*1660*/  STS [R38+0x500], R9 ;  /* 0x0005000926007388 */ /* 0x000fe80000000800 */
[----:B------:R-:W-:Y:S04]  /*1670*/  STS [R48+0x900], R23 ;  /* 0x0009001730007388 */ /* 0x000fe80000000800 */
[----:B------:R1:W-:Y:S04]  /*1680*/  STS [R49+0xd00], R8 ;  /* 0x000d000831007388 */ /* 0x0003e80000000800 */
[----:B------:R-:W-:Y:S04]  /*1690*/  STS [R42+0x200], R11 ;  /* 0x0002000b2a007388 */ /* 0x000fe80000000800 */
[----:B------:R-:W-:Y:S04]  /*16a0*/  STS [R38+0x600], R13 ;  /* 0x0006000d26007388 */ /* 0x000fe80000000800 */
[----:B------:R-:W-:Y:S04]  /*16b0*/  STS [R48+0xa00], R25 ;  /* 0x000a001930007388 */ /* 0x000fe80000000800 */
[----:B------:R-:W-:Y:S04]  /*16c0*/  STS [R49+0xe00], R10 ;  /* 0x000e000a31007388 */ /* 0x000fe80000000800 */
[----:B------:R-:W-:Y:S04]  /*16d0*/  STS [R42+0x300], R15 ;  /* 0x0003000f2a007388 */ /* 0x000fe80000000800 */
[----:B------:R0:W-:Y:S04]  /*16e0*/  STS [R38+0x700], R17 ;  /* 0x0007001126007388 */ /* 0x0001e80000000800 */
[----:B------:R-:W-:Y:S04]  /*16f0*/  STS [R48+0xb00], R27 ;  /* 0x000b001b30007388 */ /* 0x000fe80000000800 */
[----:B------:R-:W-:Y:S01]  /*1700*/  STS [R49+0xf00], R22 ;  /* 0x000f001631007388 */ /* 0x000fe20000000800 */
[----:B------:R-:W-:Y:S01]  /*1710*/  BAR.SYNC.DEFER_BLOCKING 0x0 ;  /* 0x0000000000007b1d */ /* 0x000fe20000010000 */
[----:B------:R-:W-:-:S02]  /*1720*/  VIADD R43, R43, UR4 ;  /* 0x000000042b2b7c36 */ /* 0x000fc40008000000 */
[----:B------:R-:W-:-:S03]  /*1730*/  VIADD R47, R47, UR4 ;  /* 0x000000042f2f7c36 */ /* 0x000fc60008000000 */
[C---:B-1----:R-:W-:Y:S01]  /*1740*/  LEA R8, R40.reuse, R43, 0x2 ;  /* 0x0000002b28087211 */ /* 0x042fe200078e10ff */
[----:B------:R-:W-:Y:S01]  /*1750*/  IMAD R12, R40, 0x4, R47 ;  /* 0x00000004280c7824 */ /* 0x000fe200078e022f */
[----:B------:R-:W1:Y:S04]  /*1760*/  LDS.128 R4, [R37] ;  /* 0x0000000025047984 */ /* 0x000e680000000c00 */
[----:B------:R-:W2:Y:S04]  /*1770*/  LDS.128 R8, [R8+0x1000] ;  /* 0x0010000008087984 */ /* 0x000ea80000000c00 */
[----:B------:R-:W3:Y:S01]  /*1780*/  LDS.128 R12, [R12+0x2000] ;  /* 0x002000000c0c7984 */ /* 0x000ee20000000c00 */
[----:B0-----:R-:W-:Y:S01]  /*1790*/  IMAD.WIDE R16, R36, 0x4, R20 ;  /* 0x0000000424107825 */ /* 0x001fe200078e0214 */
[----:B------:R-:W-:-:S03]  /*17a0*/  LOP3.LUT R46, R46, 0xf0, RZ, 0xc0, !PT ;  /* 0x000000f02e2e7812 */ /* 0x000fc600078ec0ff */
[----:B------:R-:W-:-:S04]  /*17b0*/  IMAD.WIDE R18, R2, 0x4, R20 ;  /* 0x0000000402127825 */ /* 0x000fc800078e0214 */
[----:B------:R-:W-:-:S04]  /*17c0*/  IMAD.WIDE R2, R3, 0x4, R20 ;  /* 0x0000000403027825 */ /* 0x000fc800078e0214 */
[----:B------:R-:W-:-:S04]  /*17d0*/  VIADD R23, R46, UR4 ;  /* 0x000000042e177c36 */ /* 0x000fc80008000000 */
[----:B------:R-:W-:Y:S01]  /*17e0*/  IMAD R23, R40, 0x4, R23 ;  /* 0x0000000428177824 */ /* 0x000fe200078e0217 */
[----:B-1----:R0:W-:Y:S04]  /*17f0*/  @!P3 STG.E.128 desc[UR6][R16.64], R4 ;  /* 0x000000041000b986 */ /* 0x0021e8000c101d06 */
[----:B--2---:R0:W-:Y:S04]  /*1800*/  @!P2 STG.E.128 desc[UR6][R18.64], R8 ;  /* 0x000000081200a986 */ /* 0x0041e8000c101d06 */
[----:B---3--:R0:W-:Y:S02]  /*1810*/  @!P1 STG.E.128 desc[UR6][R2.64], R12 ;  /* 0x0000000c02009986 */ /* 0x0081e4000c101d06 */
[----:B0-----:R-:W-:Y:S05]  /*1820*/  @P0 EXIT ;  /* 0x000000000000094d */ /* 0x001fea0003800000 */
[----:B0-----:R-:W0:Y:S01]  /*1830*/  LDS.128 R4, [R23+0x3000] ;  /* 0x0030000017047984 */ /* 0x001e220000000c00 */
[----:B------:R-:W-:-:S05]  /*1840*/  IMAD.WIDE R2, R0, 0x4, R20 ;  /* 0x0000000400027825 */ /* 0x000fca00078e0214 */
[----:B0-----:R-:W-:Y:S01]  /*1850*/  STG.E.128 desc[UR6][R2.64], R4 ;  /* 0x0000000402007986 */ /* 0x001fe2000c101d06 */
[----:B------:R-:W-:Y:S05]  /*1860*/  EXIT ;  /* 0x000000000000794d */ /* 0x000fea0003800000 */
.L_x_0:
[----:B------:R-:W-:-:S00]  /*1870*/  BRA `(.L_x_0) ;  /* 0xfffffffc00fc7947 */ /* 0x000fc0000383ffff */
[----:B------:R-:W-:-:S00]  /*1880*/  NOP ;  /* 0x0000000000007918 */ /* 0x000fc00000000000 */
[----:B------:R-:W-:-:S00]  /*1890*/  NOP ;  /* 0x0000000000007918 */ /* 0x000fc00000000000 */
[----:B------:R-:W-:-:S00]  /*18a0*/  NOP ;  /* 0x0000000000007918 */ /* 0x000fc00000000000 */
[----:B------:R-:W-:-:S00]  /*18b0*/  NOP ;  /* 0x0000000000007918 */ /* 0x000fc00000000000 */
[----:B------:R-:W-:-:S00]  /*18c0*/  NOP ;  /* 0x0000000000007918 */ /* 0x000fc00000000000 */
[----:B------:R-:W-:-:S00]  /*18d0*/  NOP ;  /* 0x0000000000007918 */ /* 0x000fc00000000000 */
[----:B------:R-:W-:-:S00]  /*18e0*/  NOP ;  /* 0x0000000000007918 */ /* 0x000fc00000000000 */
[----:B------:R-:W-:-:S00]  /*18f0*/  NOP ;  /* 0x0000000000007918 */ /* 0x000fc00000000000 */
.L_x_1:


//--------------------- .nv.global.init           --------------------------
	.section	.nv.global.init,"aw",@progbits
.nv.global.init:
	.type		_$_str,@object
	.size		_$_str,(_$_str_$_2 - _$_str)
_$_str:
        /*0000*/ 	.byte	0x5f, 0x5f, 0x43, 0x55, 0x44, 0x41, 0x5f, 0x46, 0x54, 0x5a, 0x00
	.type		_$_str_$_2,@object
	.size		_$_str_$_2,(.L_1 - _$_str_$_2)
_$_str_$_2:
        /*000b*/ 	.byte	0x5f, 0x5f, 0x43, 0x55, 0x44, 0x41, 0x5f, 0x50, 0x52, 0x45, 0x43, 0x5f, 0x53, 0x51, 0x52, 0x54
        /*001b*/ 	.byte	0x00
.L_1:


//--------------------- .nv.shared.triton_poi_fused__native_batch_norm_legit_no_training_add_relu_26 --------------------------
	.section	.nv.shared.triton_poi_fused__native_batch_norm_legit_no_training_add_relu_26,"aw",@nobits
	.sectionflags	@""
	.align	16
	.zero		1024


//--------------------- .nv.constant0.triton_poi_fused__native_batch_norm_legit_no_training_add_relu_26 --------------------------
	.section	.nv.constant0.triton_poi_fused__native_batch_norm_legit_no_training_add_relu_26,"a",@progbits
	.sectionflags	@""
	.align	4
.nv.constant0.triton_poi_fused__native_batch_norm_legit_no_training_add_relu_26:
	.zero		600
